//
// Generated by NVIDIA NVVM Compiler
//
// Compiler Build ID: CL-36424714
// Cuda compilation tools, release 13.0, V13.0.88
// Based on NVVM 20.0.0
//

.version 9.0
.target sm_100
.address_size 64

	// .globl	_Z13odd_even_stepPii

.visible .entry _Z13odd_even_stepPii(
	.param .u64 .ptr .align 1 _Z13odd_even_stepPii_param_0,
	.param .u32 _Z13odd_even_stepPii_param_1
)
{
	.reg .pred 	%p<5>;
	.reg .b32 	%r<10>;
	.reg .b64 	%rd<5>;

	ld.param.u64 	%rd2, [_Z13odd_even_stepPii_param_0];
	ld.param.u32 	%r4, [_Z13odd_even_stepPii_param_1];
	mov.u32 	%r5, %ctaid.x;
	mov.u32 	%r6, %ntid.x;
	mov.u32 	%r7, %tid.x;
	mad.lo.s32 	%r1, %r5, %r6, %r7;
	add.s32 	%r8, %r4, -1;
	setp.ge.s32 	%p1, %r1, %r8;
	and.b32  	%r9, %r1, -2147483647;
	setp.ne.s32 	%p2, %r9, 1;
	or.pred  	%p3, %p2, %p1;
	@%p3 bra 	$L__BB0_3;
	cvta.to.global.u64 	%rd3, %rd2;
	mul.wide.u32 	%rd4, %r1, 4;
	add.s64 	%rd1, %rd3, %rd4;
	ld.global.u32 	%r2, [%rd1];
	ld.global.u32 	%r3, [%rd1+4];
	setp.le.s32 	%p4, %r2, %r3;
	@%p4 bra 	$L__BB0_3;
	st.global.u32 	[%rd1], %r3;
	st.global.u32 	[%rd1+4], %r2;
$L__BB0_3:
	ret;

}
	// .globl	_Z13even_odd_stepPii
.visible .entry _Z13even_odd_stepPii(
	.param .u64 .ptr .align 1 _Z13even_odd_stepPii_param_0,
	.param .u32 _Z13even_odd_stepPii_param_1
)
{
	.reg .pred 	%p<5>;
	.reg .b32 	%r<10>;
	.reg .b64 	%rd<5>;

	ld.param.u64 	%rd2, [_Z13even_odd_stepPii_param_0];
	ld.param.u32 	%r4, [_Z13even_odd_stepPii_param_1];
	mov.u32 	%r5, %ctaid.x;
	mov.u32 	%r6, %ntid.x;
	mov.u32 	%r7, %tid.x;
	mad.lo.s32 	%r1, %r5, %r6, %r7;
	add.s32 	%r8, %r4, -1;
	setp.ge.s32 	%p1, %r1, %r8;
	and.b32  	%r9, %r1, 1;
	setp.eq.b32 	%p2, %r9, 1;
	or.pred  	%p3, %p2, %p1;
	@%p3 bra 	$L__BB1_3;
	cvta.to.global.u64 	%rd3, %rd2;
	mul.wide.s32 	%rd4, %r1, 4;
	add.s64 	%rd1, %rd3, %rd4;
	ld.global.u32 	%r2, [%rd1];
	ld.global.u32 	%r3, [%rd1+4];
	setp.le.s32 	%p4, %r2, %r3;
	@%p4 bra 	$L__BB1_3;
	st.global.u32 	[%rd1], %r3;
	st.global.u32 	[%rd1+4], %r2;
$L__BB1_3:
	ret;

}


// ===== COMPILED SASS (sm_100) =====

	.target	sm_100

	.elftype	@"ET_EXEC"


//--------------------- .note.nv.tkinfo           --------------------------
	.section	.note.nv.tkinfo,"",@"SHT_NOTE"
	.sectionflags	@"SHF_NOTE_NV_TKINFO"
	.tkinfo
        /*0018*/ 	.word	0x00000002
        /*0030*/ 	.string	""
        /*0030*/ 	.string	"ptxas"
        /*0030*/ 	.string	"Cuda compilation tools, release 13.0, V13.0.88"
        /*0030*/ 	.string	"Build cuda_13.0.r13.0/compiler.36424714_0"
        /*0030*/ 	.string	"-arch sm_100 -m 64 "



//--------------------- .note.nv.cuinfo           --------------------------
	.section	.note.nv.cuinfo,"",@"SHT_NOTE"
	.sectionflags	@"SHF_NOTE_NV_CUINFO"
        /*0018*/ 	.short	0x0002
        /*001a*/ 	.short	0x0064
        /*001c*/ 	.short	0x0082
	.zero		2


//--------------------- .nv.info                  --------------------------
	.section	.nv.info,"",@"SHT_CUDA_INFO"
	.align	4


	//----- nvinfo : EIATTR_REGCOUNT
	.align		4
        /*0000*/ 	.byte	0x04, 0x2f
        /*0002*/ 	.short	(.L_1 - .L_0)
	.align		4
.L_0:
        /*0004*/ 	.word	index@(_Z13odd_even_stepPii)
        /*0008*/ 	.word	0x00000008


	//----- nvinfo : EIATTR_FRAME_SIZE
	.align		4
.L_1:
        /*000c*/ 	.byte	0x04, 0x11
        /*000e*/ 	.short	(.L_3 - .L_2)
	.align		4
.L_2:
        /*0010*/ 	.word	index@(_Z13odd_even_stepPii)
        /*0014*/ 	.word	0x00000000


	//----- nvinfo : EIATTR_REGCOUNT
	.align		4
.L_3:
        /*0018*/ 	.byte	0x04, 0x2f
        /*001a*/ 	.short	(.L_5 - .L_4)
	.align		4
.L_4:
        /*001c*/ 	.word	index@(_Z13even_odd_stepPii)
        /*0020*/ 	.word	0x00000008


	//----- nvinfo : EIATTR_FRAME_SIZE
	.align		4
.L_5:
        /*0024*/ 	.byte	0x04, 0x11
        /*0026*/ 	.short	(.L_7 - .L_6)
	.align		4
.L_6:
        /*0028*/ 	.word	index@(_Z13even_odd_stepPii)
        /*002c*/ 	.word	0x00000000


	//----- nvinfo : EIATTR_MIN_STACK_SIZE
	.align		4
.L_7:
        /*0030*/ 	.byte	0x04, 0x12
        /*0032*/ 	.short	(.L_9 - .L_8)
	.align		4
.L_8:
        /*0034*/ 	.word	index@(_Z13even_odd_stepPii)
        /*0038*/ 	.word	0x00000000


	//----- nvinfo : EIATTR_MIN_STACK_SIZE
	.align		4
.L_9:
        /*003c*/ 	.byte	0x04, 0x12
        /*003e*/ 	.short	(.L_11 - .L_10)
	.align		4
.L_10:
        /*0040*/ 	.word	index@(_Z13odd_even_stepPii)
        /*0044*/ 	.word	0x00000000
.L_11:


//--------------------- .nv.compat                --------------------------
	.section	.nv.compat,"",@"SHT_CUDA_COMPAT_INFO"
	.align	4
        /*0000*/ 	.byte	0x02, 0x09, 0x00, 0x00, 0x02, 0x02, 0x01, 0x00, 0x02, 0x05, 0x05, 0x00, 0x03, 0x07, 0x01, 0x01
        /*0010*/ 	.byte	0x02, 0x03, 0x00, 0x00, 0x02, 0x06, 0x01, 0x00, 0x04, 0x0b, 0x08, 0x00, 0x09, 0x00, 0x00, 0x00
        /*0020*/ 	.byte	0x00, 0x00, 0x00, 0x00


//--------------------- .nv.info._Z13even_odd_stepPii --------------------------
	.section	.nv.info._Z13even_odd_stepPii,"",@"SHT_CUDA_INFO"
	.sectionflags	@""
	.align	4


	//----- nvinfo : EIATTR_CUDA_API_VERSION
	.align		4
        /*0000*/ 	.byte	0x04, 0x37
        /*0002*/ 	.short	(.L_13 - .L_12)
.L_12:
        /*0004*/ 	.word	0x00000082


	//----- nvinfo : EIATTR_KPARAM_INFO
	.align		4
.L_13:
        /*0008*/ 	.byte	0x04, 0x17
        /*000a*/ 	.short	(.L_15 - .L_14)
.L_14:
        /*000c*/ 	.word	0x00000000
        /*0010*/ 	.short	0x0001
        /*0012*/ 	.short	0x0008
        /*0014*/ 	.byte	0x00, 0xf0, 0x11, 0x00


	//----- nvinfo : EIATTR_KPARAM_INFO
	.align		4
.L_15:
        /*0018*/ 	.byte	0x04, 0x17
        /*001a*/ 	.short	(.L_17 - .L_16)
.L_16:
        /*001c*/ 	.word	0x00000000
        /*0020*/ 	.short	0x0000
        /*0022*/ 	.short	0x0000
        /*0024*/ 	.byte	0x00, 0xf5, 0x21, 0x00


	//----- nvinfo : EIATTR_SPARSE_MMA_MASK
	.align		4
.L_17:
        /*0028*/ 	.byte	0x03, 0x50
        /*002a*/ 	.short	0x0000


	//----- nvinfo : EIATTR_MAXREG_COUNT
	.align		4
        /*002c*/ 	.byte	0x03, 0x1b
        /*002e*/ 	.short	0x00ff


	//----- nvinfo : EIATTR_MERCURY_ISA_VERSION
	.align		4
        /*0030*/ 	.byte	0x03, 0x5f
        /*0032*/ 	.short	0x0101


	//----- nvinfo : EIATTR_VRC_CTA_INIT_COUNT
	.align		4
        /*0034*/ 	.byte	0x02, 0x4a
	.zero		1
	.zero		1


	//----- nvinfo : EIATTR_EXIT_INSTR_OFFSETS
	.align		4
        /*0038*/ 	.byte	0x04, 0x1c
        /*003a*/ 	.short	(.L_19 - .L_18)


	//   ....[0]....
.L_18:
        /*003c*/ 	.word	0x000000a0


	//   ....[1]....
        /*0040*/ 	.word	0x00000110


	//   ....[2]....
        /*0044*/ 	.word	0x00000140


	//----- nvinfo : EIATTR_CBANK_PARAM_SIZE
	.align		4
.L_19:
        /*0048*/ 	.byte	0x03, 0x19
        /*004a*/ 	.short	0x000c


	//----- nvinfo : EIATTR_PARAM_CBANK
	.align		4
        /*004c*/ 	.byte	0x04, 0x0a
        /*004e*/ 	.short	(.L_21 - .L_20)
	.align		4
.L_20:
        /*0050*/ 	.word	index@(.nv.constant0._Z13even_odd_stepPii)
        /*0054*/ 	.short	0x0380
        /*0056*/ 	.short	0x000c


	//----- nvinfo : EIATTR_SW_WAR
	.align		4
.L_21:
        /*0058*/ 	.byte	0x04, 0x36
        /*005a*/ 	.short	(.L_23 - .L_22)
.L_22:
        /*005c*/ 	.word	0x00000008
.L_23:


//--------------------- .nv.info._Z13odd_even_stepPii --------------------------
	.section	.nv.info._Z13odd_even_stepPii,"",@"SHT_CUDA_INFO"
	.sectionflags	@""
	.align	4


	//----- nvinfo : EIATTR_CUDA_API_VERSION
	.align		4
        /*0000*/ 	.byte	0x04, 0x37
        /*0002*/ 	.short	(.L_25 - .L_24)
.L_24:
        /*0004*/ 	.word	0x00000082


	//----- nvinfo : EIATTR_KPARAM_INFO
	.align		4
.L_25:
        /*0008*/ 	.byte	0x04, 0x17
        /*000a*/ 	.short	(.L_27 - .L_26)
.L_26:
        /*000c*/ 	.word	0x00000000
        /*0010*/ 	.short	0x0001
        /*0012*/ 	.short	0x0008
        /*0014*/ 	.byte	0x00, 0xf0, 0x11, 0x00


	//----- nvinfo : EIATTR_KPARAM_INFO
	.align		4
.L_27:
        /*0018*/ 	.byte	0x04, 0x17
        /*001a*/ 	.short	(.L_29 - .L_28)
.L_28:
        /*001c*/ 	.word	0x00000000
        /*0020*/ 	.short	0x0000
        /*0022*/ 	.short	0x0000
        /*0024*/ 	.byte	0x00, 0xf5, 0x21, 0x00


	//----- nvinfo : EIATTR_SPARSE_MMA_MASK
	.align		4
.L_29:
        /*0028*/ 	.byte	0x03, 0x50
        /*002a*/ 	.short	0x0000


	//----- nvinfo : EIATTR_MAXREG_COUNT
	.align		4
        /*002c*/ 	.byte	0x03, 0x1b
        /*002e*/ 	.short	0x00ff


	//----- nvinfo : EIATTR_MERCURY_ISA_VERSION
	.align		4
        /*0030*/ 	.byte	0x03, 0x5f
        /*0032*/ 	.short	0x0101


	//----- nvinfo : EIATTR_VRC_CTA_INIT_COUNT
	.align		4
        /*0034*/ 	.byte	0x02, 0x4a
	.zero		1
	.zero		1


	//----- nvinfo : EIATTR_EXIT_INSTR_OFFSETS
	.align		4
        /*0038*/ 	.byte	0x04, 0x1c
        /*003a*/ 	.short	(.L_31 - .L_30)


	//   ....[0]....
.L_30:
        /*003c*/ 	.word	0x000000a0


	//   ....[1]....
        /*0040*/ 	.word	0x00000110


	//   ....[2]....
        /*0044*/ 	.word	0x00000140


	//----- nvinfo : EIATTR_CBANK_PARAM_SIZE
	.align		4
.L_31:
        /*0048*/ 	.byte	0x03, 0x19
        /*004a*/ 	.short	0x000c


	//----- nvinfo : EIATTR_PARAM_CBANK
	.align		4
        /*004c*/ 	.byte	0x04, 0x0a
        /*004e*/ 	.short	(.L_33 - .L_32)
	.align		4
.L_32:
        /*0050*/ 	.word	index@(.nv.constant0._Z13odd_even_stepPii)
        /*0054*/ 	.short	0x0380
        /*0056*/ 	.short	0x000c


	//----- nvinfo : EIATTR_SW_WAR
	.align		4
.L_33:
        /*0058*/ 	.byte	0x04, 0x36
        /*005a*/ 	.short	(.L_35 - .L_34)
.L_34:
        /*005c*/ 	.word	0x00000008
.L_35:


//--------------------- .nv.callgraph             --------------------------
	.section	.nv.callgraph,"",@"SHT_CUDA_CALLGRAPH"
	.align	4
	.sectionentsize	8
	.align		4
        /*0000*/ 	.word	0x00000000
	.align		4
        /*0004*/ 	.word	0xffffffff
	.align		4
        /*0008*/ 	.word	0x00000000
	.align		4
        /*000c*/ 	.word	0xfffffffe
	.align		4
        /*0010*/ 	.word	0x00000000
	.align		4
        /*0014*/ 	.word	0xfffffffd
	.align		4
        /*0018*/ 	.word	0x00000000
	.align		4
        /*001c*/ 	.word	0xfffffffc


//--------------------- .text._Z13even_odd_stepPii --------------------------
	.section	.text._Z13even_odd_stepPii,"ax",@progbits
	.align	128
        .global         _Z13even_odd_stepPii
        .type           _Z13even_odd_stepPii,@function
        .size           _Z13even_odd_stepPii,(.L_x_2 - _Z13even_odd_stepPii)
        .other          _Z13even_odd_stepPii,@"STO_CUDA_ENTRY STV_DEFAULT"
_Z13even_odd_stepPii:
.text._Z13even_odd_stepPii:
[----:B------:R-:W-:Y:S01]  /*0000*/  LDC R1, c[0x0][0x37c] ;  /* 0x0000df00ff017b82 */ /* 0x000fe20000000800 */
[----:B------:R-:W0:Y:S07]  /*0010*/  S2R R0, SR_TID.X ;  /* 0x0000000000007919 */ /* 0x000e2e0000002100 */
[----:B------:R-:W0:Y:S01]  /*0020*/  S2UR UR5, SR_CTAID.X ;  /* 0x00000000000579c3 */ /* 0x000e220000002500 */
[----:B------:R-:W1:Y:S07]  /*0030*/  LDCU UR4, c[0x0][0x388] ;  /* 0x00007100ff0477ac */ /* 0x000e6e0008000800 */
[----:B------:R-:W0:Y:S01]  /*0040*/  LDC R5, c[0x0][0x360] ;  /* 0x0000d800ff057b82 */ /* 0x000e220000000800 */
[----:B-1----:R-:W-:Y:S01]  /*0050*/  UIADD3 UR4, UPT, UPT, UR4, -0x1, URZ ;  /* 0xffffffff04047890 */ /* 0x002fe2000fffe0ff */
[----:B0-----:R-:W-:-:S05]  /*0060*/  IMAD R5, R5, UR5, R0 ;  /* 0x0000000505057c24 */ /* 0x001fca000f8e0200 */
[C---:B------:R-:W-:Y:S02]  /*0070*/  ISETP.GE.AND P0, PT, R5.reuse, UR4, PT ;  /* 0x0000000405007c0c */ /* 0x040fe4000bf06270 */
[----:B------:R-:W-:-:S04]  /*0080*/  LOP3.LUT R0, R5, 0x1, RZ, 0xc0, !PT ;  /* 0x0000000105007812 */ /* 0x000fc800078ec0ff */
[----:B------:R-:W-:-:S13]  /*0090*/  ISETP.EQ.U32.OR P0, PT, R0, 0x1, P0 ;  /* 0x000000010000780c */ /* 0x000fda0000702470 */
[----:B------:R-:W-:Y:S05]  /*00a0*/  @P0 EXIT ;  /* 0x000000000000094d */ /* 0x000fea0003800000 */
[----:B------:R-:W0:Y:S01]  /*00b0*/  LDC.64 R2, c[0x0][0x380] ;  /* 0x0000e000ff027b82 */ /* 0x000e220000000a00 */
[----:B------:R-:W1:Y:S01]  /*00c0*/  LDCU.64 UR4, c[0x0][0x358] ;  /* 0x00006b00ff0477ac */ /* 0x000e620008000a00 */
[----:B0-----:R-:W-:-:S05]  /*00d0*/  IMAD.WIDE R2, R5, 0x4, R2 ;  /* 0x0000000405027825 */ /* 0x001fca00078e0202 */
[----:B-1----:R-:W2:Y:S04]  /*00e0*/  LDG.E R5, desc[UR4][R2.64] ;  /* 0x0000000402057981 */ /* 0x002ea8000c1e1900 */
[----:B------:R-:W2:Y:S02]  /*00f0*/  LDG.E R0, desc[UR4][R2.64+0x4] ;  /* 0x0000040402007981 */ /* 0x000ea4000c1e1900 */
[----:B--2---:R-:W-:-:S13]  /*0100*/  ISETP.GT.AND P0, PT, R5, R0, PT ;  /* 0x000000000500720c */ /* 0x004fda0003f04270 */
[----:B------:R-:W-:Y:S05]  /*0110*/  @!P0 EXIT ;  /* 0x000000000000894d */ /* 0x000fea0003800000 */
[----:B------:R-:W-:Y:S04]  /*0120*/  STG.E desc[UR4][R2.64], R0 ;  /* 0x0000000002007986 */ /* 0x000fe8000c101904 */
[----:B------:R-:W-:Y:S01]  /*0130*/  STG.E desc[UR4][R2.64+0x4], R5 ;  /* 0x0000040502007986 */ /* 0x000fe2000c101904 */
[----:B------:R-:W-:Y:S05]  /*0140*/  EXIT ;  /* 0x000000000000794d */ /* 0x000fea0003800000 */
.L_x_0:
[----:B------:R-:W-:-:S00]  /*0150*/  BRA `(.L_x_0) ;  /* 0xfffffffc00fc7947 */ /* 0x000fc0000383ffff */
[----:B------:R-:W-:-:S00]  /*0160*/  NOP ;  /* 0x0000000000007918 */ /* 0x000fc00000000000 */
        /* <DEDUP_REMOVED lines=9> */
.L_x_2:


//--------------------- .text._Z13odd_even_stepPii --------------------------
	.section	.text._Z13odd_even_stepPii,"ax",@progbits
	.align	128
        .global         _Z13odd_even_stepPii
        .type           _Z13odd_even_stepPii,@function
        .size           _Z13odd_even_stepPii,(.L_x_3 - _Z13odd_even_stepPii)
        .other          _Z13odd_even_stepPii,@"STO_CUDA_ENTRY STV_DEFAULT"
_Z13odd_even_stepPii:
.text._Z13odd_even_stepPii:
        /* <DEDUP_REMOVED lines=9> */
[----:B------:R-:W-:-:S13]  /*0090*/  ISETP.NE.OR P0, PT, R0, 0x1, P0 ;  /* 0x000000010000780c */ /* 0x000fda0000705670 */
[----:B------:R-:W-:Y:S05]  /*00a0*/  @P0 EXIT ;  /* 0x000000000000094d */ /* 0x000fea0003800000 */
[----:B------:R-:W0:Y:S01]  /*00b0*/  LDC.64 R2, c[0x0][0x380] ;  /* 0x0000e000ff027b82 */ /* 0x000e220000000a00 */
[----:B------:R-:W1:Y:S01]  /*00c0*/  LDCU.64 UR4, c[0x0][0x358] ;  /* 0x00006b00ff0477ac */ /* 0x000e620008000a00 */
[----:B0-----:R-:W-:-:S05]  /*00d0*/  IMAD.WIDE.U32 R2, R5, 0x4, R2 ;  /* 0x0000000405027825 */ /* 0x001fca00078e0002 */
[----:B-1----:R-:W2:Y:S04]  /*00e0*/  LDG.E R5, desc[UR4][R2.64] ;  /* 0x0000000402057981 */ /* 0x002ea8000c1e1900 */
[----:B------:R-:W2:Y:S02]  /*00f0*/  LDG.E R0, desc[UR4][R2.64+0x4] ;  /* 0x0000040402007981 */ /* 0x000ea4000c1e1900 */
[----:B--2---:R-:W-:-:S13]  /*0100*/  ISETP.GT.AND P0, PT, R5, R0, PT ;  /* 0x000000000500720c */ /* 0x004fda0003f04270 */
[----:B------:R-:W-:Y:S05]  /*0110*/  @!P0 EXIT ;  /* 0x000000000000894d */ /* 0x000fea0003800000 */
[----:B------:R-:W-:Y:S04]  /*0120*/  STG.E desc[UR4][R2.64], R0 ;  /* 0x0000000002007986 */ /* 0x000fe8000c101904 */
[----:B------:R-:W-:Y:S01]  /*0130*/  STG.E desc[UR4][R2.64+0x4], R5 ;  /* 0x0000040502007986 */ /* 0x000fe2000c101904 */
[----:B------:R-:W-:Y:S05]  /*0140*/  EXIT ;  /* 0x000000000000794d */ /* 0x000fea0003800000 */
.L_x_1:
        /* <DEDUP_REMOVED lines=11> */
.L_x_3:


//--------------------- .nv.shared.reserved.0     --------------------------
	.section	.nv.shared.reserved.0,"aw",@nobits
	.weak		__nv_reservedSMEM_offset_0_alias
	.size		__nv_reservedSMEM_offset_0_alias, 0, 64
	.other		__nv_reservedSMEM_offset_0_alias,@"STO_CUDA_RESERVED_SHARED STV_DEFAULT"
__nv_reservedSMEM_offset_0_alias:
	.zero		0
	.zero		64


//--------------------- .nv.constant0._Z13even_odd_stepPii --------------------------
	.section	.nv.constant0._Z13even_odd_stepPii,"a",@progbits
	.sectionflags	@""
	.align	4
.nv.constant0._Z13even_odd_stepPii:
	.zero		908


//--------------------- .nv.constant0._Z13odd_even_stepPii --------------------------
	.section	.nv.constant0._Z13odd_even_stepPii,"a",@progbits
	.sectionflags	@""
	.align	4
.nv.constant0._Z13odd_even_stepPii:
	.zero		908


//--------------------- SYMBOLS --------------------------

	.type		.nv.reservedSmem.offset0,@object
	.size		.nv.reservedSmem.offset0,0x4
